//
// Generated by NVIDIA NVVM Compiler
//
// Compiler Build ID: CL-36424714
// Cuda compilation tools, release 13.0, V13.0.88
// Based on NVVM 20.0.0
//

.version 9.0
.target sm_100
.address_size 64

	// .globl	divergence

.visible .entry divergence(
	.param .u64 .ptr .align 1 divergence_param_0,
	.param .u64 .ptr .align 1 divergence_param_1,
	.param .u64 .ptr .align 1 divergence_param_2,
	.param .u32 divergence_param_3,
	.param .u32 divergence_param_4
)
{
	.reg .pred 	%p<8>;
	.reg .b32 	%r<20>;
	.reg .b32 	%f<8>;
	.reg .b64 	%rd<13>;

	ld.param.u64 	%rd1, [divergence_param_0];
	ld.param.u64 	%rd2, [divergence_param_1];
	ld.param.u64 	%rd3, [divergence_param_2];
	ld.param.u32 	%r4, [divergence_param_3];
	ld.param.u32 	%r6, [divergence_param_4];
	mov.u32 	%r7, %ctaid.x;
	mov.u32 	%r8, %ntid.x;
	mov.u32 	%r9, %tid.x;
	mad.lo.s32 	%r10, %r7, %r8, %r9;
	mov.u32 	%r11, %ctaid.y;
	mov.u32 	%r12, %ntid.y;
	mov.u32 	%r13, %tid.y;
	mad.lo.s32 	%r14, %r11, %r12, %r13;
	setp.lt.s32 	%p1, %r10, 1;
	setp.eq.s32 	%p2, %r14, 0;
	or.pred  	%p3, %p1, %p2;
	add.s32 	%r15, %r6, -1;
	setp.ge.s32 	%p4, %r10, %r15;
	or.pred  	%p5, %p3, %p4;
	add.s32 	%r16, %r4, -1;
	setp.ge.s32 	%p6, %r14, %r16;
	or.pred  	%p7, %p5, %p6;
	@%p7 bra 	$L__BB0_2;
	cvta.to.global.u64 	%rd4, %rd2;
	cvta.to.global.u64 	%rd5, %rd3;
	cvta.to.global.u64 	%rd6, %rd1;
	mad.lo.s32 	%r17, %r6, %r14, %r10;
	mul.wide.s32 	%rd7, %r17, 4;
	add.s64 	%rd8, %rd4, %rd7;
	ld.global.f32 	%f1, [%rd8+4];
	ld.global.f32 	%f2, [%rd8];
	sub.f32 	%f3, %f1, %f2;
	add.s32 	%r18, %r17, %r6;
	add.s32 	%r19, %r18, 1;
	mul.wide.s32 	%rd9, %r19, 4;
	add.s64 	%rd10, %rd5, %rd9;
	ld.global.f32 	%f4, [%rd10];
	add.f32 	%f5, %f3, %f4;
	add.s64 	%rd11, %rd5, %rd7;
	ld.global.f32 	%f6, [%rd11];
	sub.f32 	%f7, %f5, %f6;
	add.s64 	%rd12, %rd6, %rd7;
	st.global.f32 	[%rd12], %f7;
$L__BB0_2:
	ret;

}


// ===== COMPILED SASS (sm_100) =====

	.target	sm_100

	.elftype	@"ET_EXEC"


//--------------------- .note.nv.tkinfo           --------------------------
	.section	.note.nv.tkinfo,"",@"SHT_NOTE"
	.sectionflags	@"SHF_NOTE_NV_TKINFO"
	.tkinfo
        /*0018*/ 	.word	0x00000002
        /*0030*/ 	.string	""
        /*0030*/ 	.string	"ptxas"
        /*0030*/ 	.string	"Cuda compilation tools, release 13.0, V13.0.88"
        /*0030*/ 	.string	"Build cuda_13.0.r13.0/compiler.36424714_0"
        /*0030*/ 	.string	"-arch sm_100 -m 64 "



//--------------------- .note.nv.cuinfo           --------------------------
	.section	.note.nv.cuinfo,"",@"SHT_NOTE"
	.sectionflags	@"SHF_NOTE_NV_CUINFO"
        /*0018*/ 	.short	0x0002
        /*001a*/ 	.short	0x0064
        /*001c*/ 	.short	0x0082
	.zero		2


//--------------------- .nv.info                  --------------------------
	.section	.nv.info,"",@"SHT_CUDA_INFO"
	.align	4


	//----- nvinfo : EIATTR_REGCOUNT
	.align		4
        /*0000*/ 	.byte	0x04, 0x2f
        /*0002*/ 	.short	(.L_1 - .L_0)
	.align		4
.L_0:
        /*0004*/ 	.word	index@(divergence)
        /*0008*/ 	.word	0x00000010


	//----- nvinfo : EIATTR_FRAME_SIZE
	.align		4
.L_1:
        /*000c*/ 	.byte	0x04, 0x11
        /*000e*/ 	.short	(.L_3 - .L_2)
	.align		4
.L_2:
        /*0010*/ 	.word	index@(divergence)
        /*0014*/ 	.word	0x00000000


	//----- nvinfo : EIATTR_MIN_STACK_SIZE
	.align		4
.L_3:
        /*0018*/ 	.byte	0x04, 0x12
        /*001a*/ 	.short	(.L_5 - .L_4)
	.align		4
.L_4:
        /*001c*/ 	.word	index@(divergence)
        /*0020*/ 	.word	0x00000000
.L_5:


//--------------------- .nv.compat                --------------------------
	.section	.nv.compat,"",@"SHT_CUDA_COMPAT_INFO"
	.align	4
        /*0000*/ 	.byte	0x02, 0x09, 0x00, 0x00, 0x02, 0x02, 0x01, 0x00, 0x02, 0x05, 0x05, 0x00, 0x03, 0x07, 0x01, 0x01
        /*0010*/ 	.byte	0x02, 0x03, 0x00, 0x00, 0x02, 0x06, 0x01, 0x00, 0x04, 0x0b, 0x08, 0x00, 0x09, 0x00, 0x00, 0x00
        /*0020*/ 	.byte	0x00, 0x00, 0x00, 0x00


//--------------------- .nv.info.divergence       --------------------------
	.section	.nv.info.divergence,"",@"SHT_CUDA_INFO"
	.sectionflags	@""
	.align	4


	//----- nvinfo : EIATTR_CUDA_API_VERSION
	.align		4
        /*0000*/ 	.byte	0x04, 0x37
        /*0002*/ 	.short	(.L_7 - .L_6)
.L_6:
        /*0004*/ 	.word	0x00000082


	//----- nvinfo : EIATTR_KPARAM_INFO
	.align		4
.L_7:
        /*0008*/ 	.byte	0x04, 0x17
        /*000a*/ 	.short	(.L_9 - .L_8)
.L_8:
        /*000c*/ 	.word	0x00000000
        /*0010*/ 	.short	0x0004
        /*0012*/ 	.short	0x001c
        /*0014*/ 	.byte	0x00, 0xf0, 0x11, 0x00


	//----- nvinfo : EIATTR_KPARAM_INFO
	.align		4
.L_9:
        /*0018*/ 	.byte	0x04, 0x17
        /*001a*/ 	.short	(.L_11 - .L_10)
.L_10:
        /*001c*/ 	.word	0x00000000
        /*0020*/ 	.short	0x0003
        /*0022*/ 	.short	0x0018
        /*0024*/ 	.byte	0x00, 0xf0, 0x11, 0x00


	//----- nvinfo : EIATTR_KPARAM_INFO
	.align		4
.L_11:
        /*0028*/ 	.byte	0x04, 0x17
        /*002a*/ 	.short	(.L_13 - .L_12)
.L_12:
        /*002c*/ 	.word	0x00000000
        /*0030*/ 	.short	0x0002
        /*0032*/ 	.short	0x0010
        /*0034*/ 	.byte	0x00, 0xf5, 0x21, 0x00


	//----- nvinfo : EIATTR_KPARAM_INFO
	.align		4
.L_13:
        /*0038*/ 	.byte	0x04, 0x17
        /*003a*/ 	.short	(.L_15 - .L_14)
.L_14:
        /*003c*/ 	.word	0x00000000
        /*0040*/ 	.short	0x0001
        /*0042*/ 	.short	0x0008
        /*0044*/ 	.byte	0x00, 0xf5, 0x21, 0x00


	//----- nvinfo : EIATTR_KPARAM_INFO
	.align		4
.L_15:
        /*0048*/ 	.byte	0x04, 0x17
        /*004a*/ 	.short	(.L_17 - .L_16)
.L_16:
        /*004c*/ 	.word	0x00000000
        /*0050*/ 	.short	0x0000
        /*0052*/ 	.short	0x0000
        /*0054*/ 	.byte	0x00, 0xf5, 0x21, 0x00


	//----- nvinfo : EIATTR_SPARSE_MMA_MASK
	.align		4
.L_17:
        /*0058*/ 	.byte	0x03, 0x50
        /*005a*/ 	.short	0x0000


	//----- nvinfo : EIATTR_MAXREG_COUNT
	.align		4
        /*005c*/ 	.byte	0x03, 0x1b
        /*005e*/ 	.short	0x00ff


	//----- nvinfo : EIATTR_MERCURY_ISA_VERSION
	.align		4
        /*0060*/ 	.byte	0x03, 0x5f
        /*0062*/ 	.short	0x0101


	//----- nvinfo : EIATTR_VRC_CTA_INIT_COUNT
	.align		4
        /*0064*/ 	.byte	0x02, 0x4a
	.zero		1
	.zero		1


	//----- nvinfo : EIATTR_EXIT_INSTR_OFFSETS
	.align		4
        /*0068*/ 	.byte	0x04, 0x1c
        /*006a*/ 	.short	(.L_19 - .L_18)


	//   ....[0]....
.L_18:
        /*006c*/ 	.word	0x00000100


	//   ....[1]....
        /*0070*/ 	.word	0x00000230


	//----- nvinfo : EIATTR_CBANK_PARAM_SIZE
	.align		4
.L_19:
        /*0074*/ 	.byte	0x03, 0x19
        /*0076*/ 	.short	0x0020


	//----- nvinfo : EIATTR_PARAM_CBANK
	.align		4
        /*0078*/ 	.byte	0x04, 0x0a
        /*007a*/ 	.short	(.L_21 - .L_20)
	.align		4
.L_20:
        /*007c*/ 	.word	index@(.nv.constant0.divergence)
        /*0080*/ 	.short	0x0380
        /*0082*/ 	.short	0x0020


	//----- nvinfo : EIATTR_SW_WAR
	.align		4
.L_21:
        /*0084*/ 	.byte	0x04, 0x36
        /*0086*/ 	.short	(.L_23 - .L_22)
.L_22:
        /*0088*/ 	.word	0x00000008
.L_23:


//--------------------- .nv.callgraph             --------------------------
	.section	.nv.callgraph,"",@"SHT_CUDA_CALLGRAPH"
	.align	4
	.sectionentsize	8
	.align		4
        /*0000*/ 	.word	0x00000000
	.align		4
        /*0004*/ 	.word	0xffffffff
	.align		4
        /*0008*/ 	.word	0x00000000
	.align		4
        /*000c*/ 	.word	0xfffffffe
	.align		4
        /*0010*/ 	.word	0x00000000
	.align		4
        /*0014*/ 	.word	0xfffffffd
	.align		4
        /*0018*/ 	.word	0x00000000
	.align		4
        /*001c*/ 	.word	0xfffffffc


//--------------------- .text.divergence          --------------------------
	.section	.text.divergence,"ax",@progbits
	.align	128
        .global         divergence
        .type           divergence,@function
        .size           divergence,(.L_x_1 - divergence)
        .other          divergence,@"STO_CUDA_ENTRY STV_DEFAULT"
divergence:
.text.divergence:
[----:B------:R-:W-:Y:S01]  /*0000*/  LDC R1, c[0x0][0x37c] ;  /* 0x0000df00ff017b82 */ /* 0x000fe20000000800 */
[----:B------:R-:W0:Y:S07]  /*0010*/  S2R R2, SR_TID.Y ;  /* 0x0000000000027919 */ /* 0x000e2e0000002200 */
[----:B------:R-:W1:Y:S01]  /*0020*/  LDC R0, c[0x0][0x360] ;  /* 0x0000d800ff007b82 */ /* 0x000e620000000800 */
[----:B------:R-:W2:Y:S01]  /*0030*/  LDCU.64 UR4, c[0x0][0x398] ;  /* 0x00007300ff0477ac */ /* 0x000ea20008000a00 */
[----:B------:R-:W1:Y:S06]  /*0040*/  S2R R3, SR_TID.X ;  /* 0x0000000000037919 */ /* 0x000e6c0000002100 */
[----:B------:R-:W0:Y:S08]  /*0050*/  S2UR UR7, SR_CTAID.Y ;  /* 0x00000000000779c3 */ /* 0x000e300000002600 */
[----:B------:R-:W0:Y:S01]  /*0060*/  LDC R5, c[0x0][0x364] ;  /* 0x0000d900ff057b82 */ /* 0x000e220000000800 */
[----:B--2---:R-:W-:-:S07]  /*0070*/  UIADD3 UR4, UPT, UPT, UR4, -0x1, URZ ;  /* 0xffffffff04047890 */ /* 0x004fce000fffe0ff */
[----:B------:R-:W1:Y:S01]  /*0080*/  S2UR UR6, SR_CTAID.X ;  /* 0x00000000000679c3 */ /* 0x000e620000002500 */
[----:B0-----:R-:W-:-:S05]  /*0090*/  IMAD R5, R5, UR7, R2 ;  /* 0x0000000705057c24 */ /* 0x001fca000f8e0202 */
[----:B------:R-:W-:Y:S01]  /*00a0*/  ISETP.NE.AND P0, PT, R5, RZ, PT ;  /* 0x000000ff0500720c */ /* 0x000fe20003f05270 */
[----:B-1----:R-:W-:Y:S01]  /*00b0*/  IMAD R0, R0, UR6, R3 ;  /* 0x0000000600007c24 */ /* 0x002fe2000f8e0203 */
[----:B------:R-:W-:-:S04]  /*00c0*/  UIADD3 UR6, UPT, UPT, UR5, -0x1, URZ ;  /* 0xffffffff05067890 */ /* 0x000fc8000fffe0ff */
[----:B------:R-:W-:-:S04]  /*00d0*/  ISETP.LT.OR P0, PT, R0, 0x1, !P0 ;  /* 0x000000010000780c */ /* 0x000fc80004701670 */
[----:B------:R-:W-:-:S04]  /*00e0*/  ISETP.GE.OR P0, PT, R0, UR6, P0 ;  /* 0x0000000600007c0c */ /* 0x000fc80008706670 */
[----:B------:R-:W-:-:S13]  /*00f0*/  ISETP.GE.OR P0, PT, R5, UR4, P0 ;  /* 0x0000000405007c0c */ /* 0x000fda0008706670 */
[----:B------:R-:W-:Y:S05]  /*0100*/  @P0 EXIT ;  /* 0x000000000000094d */ /* 0x000fea0003800000 */
[----:B------:R-:W0:Y:S01]  /*0110*/  LDC.64 R2, c[0x0][0x388] ;  /* 0x0000e200ff027b82 */ /* 0x000e220000000a00 */
[----:B------:R-:W1:Y:S01]  /*0120*/  LDCU.64 UR6, c[0x0][0x358] ;  /* 0x00006b00ff0677ac */ /* 0x000e620008000a00 */
[----:B------:R-:W-:-:S05]  /*0130*/  IMAD R11, R5, UR5, R0 ;  /* 0x00000005050b7c24 */ /* 0x000fca000f8e0200 */
[C---:B------:R-:W-:Y:S01]  /*0140*/  IADD3.X R5, PT, PT, R11.reuse, UR5, RZ, PT, !PT ;  /* 0x000000050b057c10 */ /* 0x040fe2000bffe4ff */
[----:B------:R-:W2:Y:S08]  /*0150*/  LDC.64 R6, c[0x0][0x390] ;  /* 0x0000e400ff067b82 */ /* 0x000eb00000000a00 */
[----:B------:R-:W3:Y:S01]  /*0160*/  LDC.64 R8, c[0x0][0x380] ;  /* 0x0000e000ff087b82 */ /* 0x000ee20000000a00 */
[----:B0-----:R-:W-:-:S05]  /*0170*/  IMAD.WIDE R2, R11, 0x4, R2 ;  /* 0x000000040b027825 */ /* 0x001fca00078e0202 */
[----:B-1----:R-:W4:Y:S01]  /*0180*/  LDG.E R0, desc[UR6][R2.64+0x4] ;  /* 0x0000040602007981 */ /* 0x002f22000c1e1900 */
[----:B--2---:R-:W-:-:S03]  /*0190*/  IMAD.WIDE R4, R5, 0x4, R6 ;  /* 0x0000000405047825 */ /* 0x004fc600078e0206 */
[----:B------:R-:W4:Y:S01]  /*01a0*/  LDG.E R13, desc[UR6][R2.64] ;  /* 0x00000006020d7981 */ /* 0x000f22000c1e1900 */
[----:B------:R-:W-:-:S03]  /*01b0*/  IMAD.WIDE R6, R11, 0x4, R6 ;  /* 0x000000040b067825 */ /* 0x000fc600078e0206 */
[----:B------:R-:W2:Y:S04]  /*01c0*/  LDG.E R5, desc[UR6][R4.64] ;  /* 0x0000000604057981 */ /* 0x000ea8000c1e1900 */
[----:B------:R-:W5:Y:S01]  /*01d0*/  LDG.E R7, desc[UR6][R6.64] ;  /* 0x0000000606077981 */ /* 0x000f62000c1e1900 */
[----:B---3--:R-:W-:-:S04]  /*01e0*/  IMAD.WIDE R8, R11, 0x4, R8 ;  /* 0x000000040b087825 */ /* 0x008fc800078e0208 */
[----:B----4-:R-:W-:-:S04]  /*01f0*/  FADD R0, R0, -R13 ;  /* 0x8000000d00007221 */ /* 0x010fc80000000000 */
[----:B--2---:R-:W-:-:S04]  /*0200*/  FADD R0, R0, R5 ;  /* 0x0000000500007221 */ /* 0x004fc80000000000 */
[----:B-----5:R-:W-:-:S05]  /*0210*/  FADD R11, R0, -R7 ;  /* 0x80000007000b7221 */ /* 0x020fca0000000000 */
[----:B------:R-:W-:Y:S01]  /*0220*/  STG.E desc[UR6][R8.64], R11 ;  /* 0x0000000b08007986 */ /* 0x000fe2000c101906 */
[----:B------:R-:W-:Y:S05]  /*0230*/  EXIT ;  /* 0x000000000000794d */ /* 0x000fea0003800000 */
.L_x_0:
[----:B------:R-:W-:-:S00]  /*0240*/  BRA `(.L_x_0) ;  /* 0xfffffffc00fc7947 */ /* 0x000fc0000383ffff */
[----:B------:R-:W-:-:S00]  /*0250*/  NOP ;  /* 0x0000000000007918 */ /* 0x000fc00000000000 */
        /* <DEDUP_REMOVED lines=10> */
.L_x_1:


//--------------------- .nv.shared.reserved.0     --------------------------
	.section	.nv.shared.reserved.0,"aw",@nobits
	.weak		__nv_reservedSMEM_offset_0_alias
	.size		__nv_reservedSMEM_offset_0_alias, 0, 64
	.other		__nv_reservedSMEM_offset_0_alias,@"STO_CUDA_RESERVED_SHARED STV_DEFAULT"
__nv_reservedSMEM_offset_0_alias:
	.zero		0
	.zero		64


//--------------------- .nv.constant0.divergence  --------------------------
	.section	.nv.constant0.divergence,"a",@progbits
	.sectionflags	@""
	.align	4
.nv.constant0.divergence:
	.zero		928


//--------------------- SYMBOLS --------------------------

	.type		.nv.reservedSmem.offset0,@object
	.size		.nv.reservedSmem.offset0,0x4
